//
// Generated by NVIDIA NVVM Compiler
//
// Compiler Build ID: CL-36424714
// Cuda compilation tools, release 13.0, V13.0.88
// Based on NVVM 20.0.0
//

.version 9.0
.target sm_100
.address_size 64

	// .globl	_Z19game_of_life_kernelPKbPbi
// _ZZ19game_of_life_kernelPKbPbiE6s_tile has been demoted

.visible .entry _Z19game_of_life_kernelPKbPbi(
	.param .u64 .ptr .align 1 _Z19game_of_life_kernelPKbPbi_param_0,
	.param .u64 .ptr .align 1 _Z19game_of_life_kernelPKbPbi_param_1,
	.param .u32 _Z19game_of_life_kernelPKbPbi_param_2
)
{
	.reg .pred 	%p<48>;
	.reg .b16 	%rs<47>;
	.reg .b32 	%r<62>;
	.reg .b64 	%rd<28>;
	// demoted variable
	.shared .align 1 .b8 _ZZ19game_of_life_kernelPKbPbiE6s_tile[324];
	ld.param.u64 	%rd5, [_Z19game_of_life_kernelPKbPbi_param_0];
	ld.param.u64 	%rd4, [_Z19game_of_life_kernelPKbPbi_param_1];
	ld.param.u32 	%r11, [_Z19game_of_life_kernelPKbPbi_param_2];
	cvta.to.global.u64 	%rd1, %rd5;
	mov.u32 	%r1, %tid.x;
	mov.u32 	%r2, %tid.y;
	mov.u32 	%r12, %ctaid.x;
	shl.b32 	%r13, %r12, 4;
	add.s32 	%r3, %r13, %r1;
	mov.u32 	%r14, %ctaid.y;
	shl.b32 	%r15, %r14, 4;
	add.s32 	%r4, %r15, %r2;
	max.s32 	%r16, %r4, %r3;
	setp.lt.s32 	%p1, %r16, %r11;
	setp.ge.s32 	%p3, %r16, %r11;
	mov.b16 	%rs38, 0;
	@%p3 bra 	$L__BB0_2;
	mad.lo.s32 	%r17, %r11, %r4, %r3;
	cvt.s64.s32 	%rd6, %r17;
	add.s64 	%rd7, %rd1, %rd6;
	ld.global.u8 	%rs38, [%rd7];
$L__BB0_2:
	mov.u32 	%r18, _ZZ19game_of_life_kernelPKbPbiE6s_tile;
	mad.lo.s32 	%r5, %r2, 18, %r18;
	add.s32 	%r6, %r5, 18;
	add.s32 	%r7, %r6, %r1;
	st.shared.u8 	[%r7+1], %rs38;
	setp.eq.s32 	%p4, %r1, 15;
	@%p4 bra 	$L__BB0_7;
	setp.ne.s32 	%p5, %r1, 0;
	@%p5 bra 	$L__BB0_10;
	setp.ge.s32 	%p7, %r4, %r11;
	setp.lt.s32 	%p8, %r3, 1;
	mov.b16 	%rs39, 0;
	or.pred  	%p9, %p8, %p7;
	@%p9 bra 	$L__BB0_6;
	mad.lo.s32 	%r22, %r11, %r4, %r3;
	add.s32 	%r23, %r22, -1;
	cvt.u64.u32 	%rd12, %r23;
	add.s64 	%rd13, %rd1, %rd12;
	ld.global.u8 	%rs39, [%rd13];
$L__BB0_6:
	st.shared.u8 	[%r6], %rs39;
	bra.uni 	$L__BB0_10;
$L__BB0_7:
	add.s32 	%r19, %r3, 1;
	mov.b16 	%rs40, 0;
	max.s32 	%r20, %r19, %r4;
	setp.ge.s32 	%p6, %r20, %r11;
	@%p6 bra 	$L__BB0_9;
	mul.lo.s32 	%r21, %r11, %r4;
	cvt.s64.s32 	%rd8, %r21;
	cvt.s64.s32 	%rd9, %r3;
	add.s64 	%rd10, %rd8, %rd9;
	add.s64 	%rd11, %rd1, %rd10;
	ld.global.u8 	%rs40, [%rd11+1];
$L__BB0_9:
	st.shared.u8 	[%r5+35], %rs40;
$L__BB0_10:
	setp.eq.s32 	%p10, %r2, 15;
	@%p10 bra 	$L__BB0_15;
	setp.ne.s32 	%p11, %r2, 0;
	@%p11 bra 	$L__BB0_18;
	setp.ge.s32 	%p13, %r3, %r11;
	setp.eq.s32 	%p14, %r4, 0;
	mov.b16 	%rs41, 0;
	or.pred  	%p15, %p14, %p13;
	@%p15 bra 	$L__BB0_14;
	add.s32 	%r28, %r4, -1;
	mad.lo.s32 	%r29, %r11, %r28, %r3;
	cvt.s64.s32 	%rd16, %r29;
	add.s64 	%rd17, %rd1, %rd16;
	ld.global.u8 	%rs41, [%rd17];
$L__BB0_14:
	add.s32 	%r31, %r18, %r1;
	st.shared.u8 	[%r31+1], %rs41;
	bra.uni 	$L__BB0_18;
$L__BB0_15:
	add.s32 	%r8, %r4, 1;
	mov.b16 	%rs42, 0;
	max.s32 	%r24, %r8, %r3;
	setp.ge.s32 	%p12, %r24, %r11;
	@%p12 bra 	$L__BB0_17;
	mad.lo.s32 	%r25, %r11, %r8, %r3;
	cvt.s64.s32 	%rd14, %r25;
	add.s64 	%rd15, %rd1, %rd14;
	ld.global.u8 	%rs42, [%rd15];
$L__BB0_17:
	add.s32 	%r27, %r18, %r1;
	st.shared.u8 	[%r27+307], %rs42;
$L__BB0_18:
	or.b32  	%r32, %r1, %r2;
	setp.ne.s32 	%p16, %r32, 0;
	add.s32 	%r33, %r4, -1;
	mul.lo.s32 	%r34, %r11, %r33;
	cvt.s64.s32 	%rd18, %r34;
	cvt.s64.s32 	%rd2, %r3;
	add.s64 	%rd19, %rd2, %rd18;
	add.s64 	%rd3, %rd1, %rd19;
	@%p16 bra 	$L__BB0_22;
	setp.eq.s32 	%p17, %r4, 0;
	setp.lt.s32 	%p18, %r3, 1;
	mov.b16 	%rs43, 0;
	or.pred  	%p19, %p17, %p18;
	@%p19 bra 	$L__BB0_21;
	ld.global.u8 	%rs43, [%rd3+-1];
$L__BB0_21:
	st.shared.u8 	[_ZZ19game_of_life_kernelPKbPbiE6s_tile], %rs43;
$L__BB0_22:
	setp.ne.s32 	%p20, %r1, 15;
	setp.ne.s32 	%p21, %r2, 0;
	or.pred  	%p22, %p20, %p21;
	@%p22 bra 	$L__BB0_26;
	add.s32 	%r35, %r3, 1;
	setp.eq.s32 	%p23, %r4, 0;
	setp.ge.s32 	%p24, %r35, %r11;
	mov.b16 	%rs44, 0;
	or.pred  	%p25, %p23, %p24;
	@%p25 bra 	$L__BB0_25;
	ld.global.u8 	%rs44, [%rd3+1];
$L__BB0_25:
	st.shared.u8 	[_ZZ19game_of_life_kernelPKbPbiE6s_tile+17], %rs44;
$L__BB0_26:
	setp.ne.s32 	%p26, %r1, 0;
	setp.ne.s32 	%p27, %r2, 15;
	or.pred  	%p28, %p26, %p27;
	@%p28 bra 	$L__BB0_30;
	add.s32 	%r9, %r4, 1;
	setp.ge.s32 	%p33, %r9, %r11;
	setp.lt.s32 	%p34, %r3, 1;
	mov.b16 	%rs45, 0;
	or.pred  	%p35, %p34, %p33;
	@%p35 bra 	$L__BB0_29;
	mad.lo.s32 	%r39, %r11, %r9, %r3;
	add.s32 	%r40, %r39, -1;
	cvt.u64.u32 	%rd23, %r40;
	add.s64 	%rd24, %rd1, %rd23;
	ld.global.u8 	%rs45, [%rd24];
$L__BB0_29:
	st.shared.u8 	[_ZZ19game_of_life_kernelPKbPbiE6s_tile+306], %rs45;
	bra.uni 	$L__BB0_34;
$L__BB0_30:
	setp.ne.s32 	%p29, %r2, 15;
	setp.ne.s32 	%p30, %r1, 15;
	or.pred  	%p31, %p30, %p29;
	@%p31 bra 	$L__BB0_34;
	add.s32 	%r10, %r4, 1;
	add.s32 	%r36, %r3, 1;
	max.s32 	%r37, %r10, %r36;
	setp.ge.s32 	%p32, %r37, %r11;
	mov.b16 	%rs46, 0;
	@%p32 bra 	$L__BB0_33;
	mul.lo.s32 	%r38, %r11, %r10;
	cvt.s64.s32 	%rd20, %r38;
	add.s64 	%rd21, %rd20, %rd2;
	add.s64 	%rd22, %rd1, %rd21;
	ld.global.u8 	%rs46, [%rd22+1];
$L__BB0_33:
	st.shared.u8 	[_ZZ19game_of_life_kernelPKbPbiE6s_tile+323], %rs46;
$L__BB0_34:
	bar.sync 	0;
	ld.shared.u8 	%rs28, [%r7+-18];
	setp.ne.s16 	%p36, %rs28, 0;
	selp.u32 	%r41, 1, 0, %p36;
	ld.shared.u8 	%rs29, [%r7+-17];
	setp.ne.s16 	%p37, %rs29, 0;
	selp.u32 	%r42, 1, 0, %p37;
	add.s32 	%r43, %r42, %r41;
	ld.shared.u8 	%rs30, [%r7+-16];
	setp.ne.s16 	%p38, %rs30, 0;
	selp.u32 	%r44, 1, 0, %p38;
	add.s32 	%r45, %r43, %r44;
	ld.shared.u8 	%rs31, [%r7];
	setp.ne.s16 	%p39, %rs31, 0;
	selp.u32 	%r46, 1, 0, %p39;
	add.s32 	%r47, %r45, %r46;
	ld.shared.u8 	%rs32, [%r7+2];
	setp.ne.s16 	%p40, %rs32, 0;
	selp.u32 	%r48, 1, 0, %p40;
	add.s32 	%r49, %r47, %r48;
	ld.shared.u8 	%rs33, [%r7+18];
	setp.ne.s16 	%p41, %rs33, 0;
	selp.u32 	%r50, 1, 0, %p41;
	add.s32 	%r51, %r49, %r50;
	ld.shared.u8 	%rs34, [%r7+19];
	setp.ne.s16 	%p42, %rs34, 0;
	selp.u32 	%r52, 1, 0, %p42;
	add.s32 	%r53, %r51, %r52;
	ld.shared.u8 	%rs35, [%r7+20];
	setp.ne.s16 	%p43, %rs35, 0;
	selp.u32 	%r54, 1, 0, %p43;
	add.s32 	%r55, %r53, %r54;
	ld.shared.u8 	%rs36, [%r7+1];
	setp.eq.s16 	%p44, %rs36, 0;
	and.b32  	%r56, %r55, -2;
	setp.eq.s32 	%p45, %r56, 2;
	setp.eq.s32 	%p46, %r55, 3;
	selp.u32 	%r57, -1, 0, %p46;
	selp.u32 	%r58, -1, 0, %p45;
	selp.b32 	%r59, %r57, %r58, %p44;
	and.b32  	%r60, %r59, 1;
	setp.eq.b32 	%p2, %r60, 1;
	not.pred 	%p47, %p1;
	@%p47 bra 	$L__BB0_36;
	selp.u16 	%rs37, 1, 0, %p2;
	mad.lo.s32 	%r61, %r11, %r4, %r3;
	cvt.s64.s32 	%rd25, %r61;
	cvta.to.global.u64 	%rd26, %rd4;
	add.s64 	%rd27, %rd26, %rd25;
	st.global.u8 	[%rd27], %rs37;
$L__BB0_36:
	ret;

}


// ===== COMPILED SASS (sm_100) =====

	.target	sm_100

	.elftype	@"ET_EXEC"


//--------------------- .note.nv.tkinfo           --------------------------
	.section	.note.nv.tkinfo,"",@"SHT_NOTE"
	.sectionflags	@"SHF_NOTE_NV_TKINFO"
	.tkinfo
        /*0018*/ 	.word	0x00000002
        /*0030*/ 	.string	""
        /*0030*/ 	.string	"ptxas"
        /*0030*/ 	.string	"Cuda compilation tools, release 13.0, V13.0.88"
        /*0030*/ 	.string	"Build cuda_13.0.r13.0/compiler.36424714_0"
        /*0030*/ 	.string	"-arch sm_100 -m 64 "



//--------------------- .note.nv.cuinfo           --------------------------
	.section	.note.nv.cuinfo,"",@"SHT_NOTE"
	.sectionflags	@"SHF_NOTE_NV_CUINFO"
        /*0018*/ 	.short	0x0002
        /*001a*/ 	.short	0x0064
        /*001c*/ 	.short	0x0082
	.zero		2


//--------------------- .nv.info                  --------------------------
	.section	.nv.info,"",@"SHT_CUDA_INFO"
	.align	4


	//----- nvinfo : EIATTR_REGCOUNT
	.align		4
        /*0000*/ 	.byte	0x04, 0x2f
        /*0002*/ 	.short	(.L_1 - .L_0)
	.align		4
.L_0:
        /*0004*/ 	.word	index@(_Z19game_of_life_kernelPKbPbi)
        /*0008*/ 	.word	0x0000000e


	//----- nvinfo : EIATTR_FRAME_SIZE
	.align		4
.L_1:
        /*000c*/ 	.byte	0x04, 0x11
        /*000e*/ 	.short	(.L_3 - .L_2)
	.align		4
.L_2:
        /*0010*/ 	.word	index@(_Z19game_of_life_kernelPKbPbi)
        /*0014*/ 	.word	0x00000000


	//----- nvinfo : EIATTR_MIN_STACK_SIZE
	.align		4
.L_3:
        /*0018*/ 	.byte	0x04, 0x12
        /*001a*/ 	.short	(.L_5 - .L_4)
	.align		4
.L_4:
        /*001c*/ 	.word	index@(_Z19game_of_life_kernelPKbPbi)
        /*0020*/ 	.word	0x00000000
.L_5:


//--------------------- .nv.compat                --------------------------
	.section	.nv.compat,"",@"SHT_CUDA_COMPAT_INFO"
	.align	4
        /*0000*/ 	.byte	0x02, 0x09, 0x00, 0x00, 0x02, 0x02, 0x01, 0x00, 0x02, 0x05, 0x05, 0x00, 0x03, 0x07, 0x01, 0x01
        /*0010*/ 	.byte	0x02, 0x03, 0x00, 0x00, 0x02, 0x06, 0x01, 0x00, 0x04, 0x0b, 0x08, 0x00, 0x09, 0x00, 0x00, 0x00
        /*0020*/ 	.byte	0x00, 0x00, 0x00, 0x00


//--------------------- .nv.info._Z19game_of_life_kernelPKbPbi --------------------------
	.section	.nv.info._Z19game_of_life_kernelPKbPbi,"",@"SHT_CUDA_INFO"
	.sectionflags	@""
	.align	4


	//----- nvinfo : EIATTR_CUDA_API_VERSION
	.align		4
        /*0000*/ 	.byte	0x04, 0x37
        /*0002*/ 	.short	(.L_7 - .L_6)
.L_6:
        /*0004*/ 	.word	0x00000082


	//----- nvinfo : EIATTR_KPARAM_INFO
	.align		4
.L_7:
        /*0008*/ 	.byte	0x04, 0x17
        /*000a*/ 	.short	(.L_9 - .L_8)
.L_8:
        /*000c*/ 	.word	0x00000000
        /*0010*/ 	.short	0x0002
        /*0012*/ 	.short	0x0010
        /*0014*/ 	.byte	0x00, 0xf0, 0x11, 0x00


	//----- nvinfo : EIATTR_KPARAM_INFO
	.align		4
.L_9:
        /*0018*/ 	.byte	0x04, 0x17
        /*001a*/ 	.short	(.L_11 - .L_10)
.L_10:
        /*001c*/ 	.word	0x00000000
        /*0020*/ 	.short	0x0001
        /*0022*/ 	.short	0x0008
        /*0024*/ 	.byte	0x00, 0xf5, 0x21, 0x00


	//----- nvinfo : EIATTR_KPARAM_INFO
	.align		4
.L_11:
        /*0028*/ 	.byte	0x04, 0x17
        /*002a*/ 	.short	(.L_13 - .L_12)
.L_12:
        /*002c*/ 	.word	0x00000000
        /*0030*/ 	.short	0x0000
        /*0032*/ 	.short	0x0000
        /*0034*/ 	.byte	0x00, 0xf5, 0x21, 0x00


	//----- nvinfo : EIATTR_SPARSE_MMA_MASK
	.align		4
.L_13:
        /*0038*/ 	.byte	0x03, 0x50
        /*003a*/ 	.short	0x0000


	//----- nvinfo : EIATTR_MAXREG_COUNT
	.align		4
        /*003c*/ 	.byte	0x03, 0x1b
        /*003e*/ 	.short	0x00ff


	//----- nvinfo : EIATTR_NUM_BARRIERS
	.align		4
        /*0040*/ 	.byte	0x02, 0x4c
        /*0042*/ 	.byte	0x01
	.zero		1


	//----- nvinfo : EIATTR_MERCURY_ISA_VERSION
	.align		4
        /*0044*/ 	.byte	0x03, 0x5f
        /*0046*/ 	.short	0x0101


	//----- nvinfo : EIATTR_VRC_CTA_INIT_COUNT
	.align		4
        /*0048*/ 	.byte	0x02, 0x4a
	.zero		1
	.zero		1


	//----- nvinfo : EIATTR_EXIT_INSTR_OFFSETS
	.align		4
        /*004c*/ 	.byte	0x04, 0x1c
        /*004e*/ 	.short	(.L_15 - .L_14)


	//   ....[0]....
.L_14:
        /*0050*/ 	.word	0x00000c20


	//   ....[1]....
        /*0054*/ 	.word	0x00000d00


	//----- nvinfo : EIATTR_CRS_STACK_SIZE
	.align		4
.L_15:
        /*0058*/ 	.byte	0x04, 0x1e
        /*005a*/ 	.short	(.L_17 - .L_16)
.L_16:
        /*005c*/ 	.word	0x00000000


	//----- nvinfo : EIATTR_CBANK_PARAM_SIZE
	.align		4
.L_17:
        /*0060*/ 	.byte	0x03, 0x19
        /*0062*/ 	.short	0x0014


	//----- nvinfo : EIATTR_PARAM_CBANK
	.align		4
        /*0064*/ 	.byte	0x04, 0x0a
        /*0066*/ 	.short	(.L_19 - .L_18)
	.align		4
.L_18:
        /*0068*/ 	.word	index@(.nv.constant0._Z19game_of_life_kernelPKbPbi)
        /*006c*/ 	.short	0x0380
        /*006e*/ 	.short	0x0014


	//----- nvinfo : EIATTR_SW_WAR
	.align		4
.L_19:
        /*0070*/ 	.byte	0x04, 0x36
        /*0072*/ 	.short	(.L_21 - .L_20)
.L_20:
        /*0074*/ 	.word	0x00000008
.L_21:


//--------------------- .nv.callgraph             --------------------------
	.section	.nv.callgraph,"",@"SHT_CUDA_CALLGRAPH"
	.align	4
	.sectionentsize	8
	.align		4
        /*0000*/ 	.word	0x00000000
	.align		4
        /*0004*/ 	.word	0xffffffff
	.align		4
        /*0008*/ 	.word	0x00000000
	.align		4
        /*000c*/ 	.word	0xfffffffe
	.align		4
        /*0010*/ 	.word	0x00000000
	.align		4
        /*0014*/ 	.word	0xfffffffd
	.align		4
        /*0018*/ 	.word	0x00000000
	.align		4
        /*001c*/ 	.word	0xfffffffc


//--------------------- .text._Z19game_of_life_kernelPKbPbi --------------------------
	.section	.text._Z19game_of_life_kernelPKbPbi,"ax",@progbits
	.align	128
        .global         _Z19game_of_life_kernelPKbPbi
        .type           _Z19game_of_life_kernelPKbPbi,@function
        .size           _Z19game_of_life_kernelPKbPbi,(.L_x_30 - _Z19game_of_life_kernelPKbPbi)
        .other          _Z19game_of_life_kernelPKbPbi,@"STO_CUDA_ENTRY STV_DEFAULT"
_Z19game_of_life_kernelPKbPbi:
.text._Z19game_of_life_kernelPKbPbi:
[----:B------:R-:W-:Y:S01]  /*0000*/  LDC R1, c[0x0][0x37c] ;  /* 0x0000df00ff017b82 */ /* 0x000fe20000000800 */
[----:B------:R-:W0:Y:S01]  /*0010*/  S2R R4, SR_TID.X ;  /* 0x0000000000047919 */ /* 0x000e220000002100 */
[----:B------:R-:W1:Y:S01]  /*0020*/  LDCU UR8, c[0x0][0x390] ;  /* 0x00007200ff0877ac */ /* 0x000e620008000800 */
[----:B------:R-:W-:Y:S01]  /*0030*/  PRMT R9, RZ, 0x7610, R9 ;  /* 0x00007610ff097816 */ /* 0x000fe20000000009 */
[----:B------:R-:W0:Y:S01]  /*0040*/  S2R R3, SR_CTAID.X ;  /* 0x0000000000037919 */ /* 0x000e220000002500 */
[----:B------:R-:W2:Y:S01]  /*0050*/  LDCU.64 UR6, c[0x0][0x358] ;  /* 0x00006b00ff0677ac */ /* 0x000ea20008000a00 */
[----:B------:R-:W3:Y:S01]  /*0060*/  S2R R5, SR_TID.Y ;  /* 0x0000000000057919 */ /* 0x000ee20000002200 */
[----:B------:R-:W3:Y:S01]  /*0070*/  S2R R2, SR_CTAID.Y ;  /* 0x0000000000027919 */ /* 0x000ee20000002600 */
[----:B0-----:R-:W-:Y:S02]  /*0080*/  IMAD R0, R3, 0x10, R4 ;  /* 0x0000001003007824 */ /* 0x001fe400078e0204 */
[----:B---3--:R-:W-:-:S05]  /*0090*/  IMAD R3, R2, 0x10, R5 ;  /* 0x0000001002037824 */ /* 0x008fca00078e0205 */
[----:B------:R-:W-:-:S04]  /*00a0*/  VIMNMX R8, PT, PT, R0, R3, !PT ;  /* 0x0000000300087248 */ /* 0x000fc80007fe0100 */
[----:B-1----:R-:W-:-:S13]  /*00b0*/  ISETP.GE.AND P0, PT, R8, UR8, PT ;  /* 0x0000000808007c0c */ /* 0x002fda000bf06270 */
[----:B------:R-:W0:Y:S01]  /*00c0*/  @!P0 LDC.64 R6, c[0x0][0x380] ;  /* 0x0000e000ff068b82 */ /* 0x000e220000000a00 */
[----:B------:R-:W-:-:S05]  /*00d0*/  @!P0 IMAD R2, R3, UR8, R0 ;  /* 0x0000000803028c24 */ /* 0x000fca000f8e0200 */
[----:B0-----:R-:W-:-:S04]  /*00e0*/  @!P0 IADD3 R6, P1, PT, R2, R6, RZ ;  /* 0x0000000602068210 */ /* 0x001fc80007f3e0ff */
[----:B------:R-:W-:-:S05]  /*00f0*/  @!P0 LEA.HI.X.SX32 R7, R2, R7, 0x1, P1 ;  /* 0x0000000702078211 */ /* 0x000fca00008f0eff */
[----:B--2---:R-:W2:Y:S01]  /*0100*/  @!P0 LDG.E.U8 R9, desc[UR6][R6.64] ;  /* 0x0000000606098981 */ /* 0x004ea2000c1e1100 */
[----:B------:R-:W0:Y:S01]  /*0110*/  S2UR UR5, SR_CgaCtaId ;  /* 0x00000000000579c3 */ /* 0x000e220000008800 */
[----:B------:R-:W-:Y:S01]  /*0120*/  UMOV UR4, 0x400 ;  /* 0x0000040000047882 */ /* 0x000fe20000000000 */
[----:B------:R-:W-:Y:S01]  /*0130*/  ISETP.NE.AND P0, PT, R4, 0xf, PT ;  /* 0x0000000f0400780c */ /* 0x000fe20003f05270 */
[----:B------:R-:W-:Y:S01]  /*0140*/  BSSY.RECONVERGENT B0, `(.L_x_0) ;  /* 0x0000026000007945 */ /* 0x000fe20003800200 */
[----:B------:R-:W-:Y:S01]  /*0150*/  ISETP.GE.AND P1, PT, R8, UR8, PT ;  /* 0x0000000808007c0c */ /* 0x000fe2000bf26270 */
[----:B0-----:R-:W-:-:S06]  /*0160*/  ULEA UR4, UR5, UR4, 0x18 ;  /* 0x0000000405047291 */ /* 0x001fcc000f8ec0ff */
[----:B------:R-:W-:-:S04]  /*0170*/  IMAD.U32 R2, RZ, RZ, UR4 ;  /* 0x00000004ff027e24 */ /* 0x000fc8000f8e00ff */
[----:B------:R-:W-:-:S04]  /*0180*/  IMAD R11, R5, 0x12, R2 ;  /* 0x00000012050b7824 */ /* 0x000fc800078e0202 */
[----:B------:R-:W-:-:S05]  /*0190*/  IMAD.IADD R2, R11, 0x1, R4 ;  /* 0x000000010b027824 */ /* 0x000fca00078e0204 */
[----:B--2---:R0:W-:Y:S01]  /*01a0*/  STS.U8 [R2+0x13], R9 ;  /* 0x0000130902007388 */ /* 0x0041e20000000000 */
[----:B------:R-:W-:Y:S05]  /*01b0*/  @!P0 BRA `(.L_x_1) ;  /* 0x0000000000408947 */ /* 0x000fea0003800000 */
[----:B------:R-:W-:-:S13]  /*01c0*/  ISETP.NE.AND P0, PT, R4, RZ, PT ;  /* 0x000000ff0400720c */ /* 0x000fda0003f05270 */
[----:B------:R-:W-:Y:S05]  /*01d0*/  @P0 BRA `(.L_x_2) ;  /* 0x0000000000700947 */ /* 0x000fea0003800000 */
[----:B------:R-:W-:Y:S01]  /*01e0*/  ISETP.GE.AND P0, PT, R3, UR8, PT ;  /* 0x0000000803007c0c */ /* 0x000fe2000bf06270 */
[----:B------:R-:W-:Y:S01]  /*01f0*/  BSSY.RECONVERGENT B1, `(.L_x_3) ;  /* 0x000000a000017945 */ /* 0x000fe20003800200 */
[----:B------:R-:W-:Y:S02]  /*0200*/  PRMT R6, RZ, 0x7610, R6 ;  /* 0x00007610ff067816 */ /* 0x000fe40000000006 */
[----:B------:R-:W-:-:S13]  /*0210*/  ISETP.LT.OR P0, PT, R0, 0x1, P0 ;  /* 0x000000010000780c */ /* 0x000fda0000701670 */
[----:B------:R-:W-:Y:S05]  /*0220*/  @P0 BRA `(.L_x_4) ;  /* 0x0000000000180947 */ /* 0x000fea0003800000 */
[----:B------:R-:W1:Y:S01]  /*0230*/  LDCU.64 UR10, c[0x0][0x380] ;  /* 0x00007000ff0a77ac */ /* 0x000e620008000a00 */
[----:B------:R-:W-:-:S04]  /*0240*/  IMAD R6, R3, UR8, R0 ;  /* 0x0000000803067c24 */ /* 0x000fc8000f8e0200 */
[----:B------:R-:W-:-:S05]  /*0250*/  VIADD R6, R6, 0xffffffff ;  /* 0xffffffff06067836 */ /* 0x000fca0000000000 */
[----:B-1----:R-:W-:-:S05]  /*0260*/  IADD3 R6, P0, PT, R6, UR10, RZ ;  /* 0x0000000a06067c10 */ /* 0x002fca000ff1e0ff */
[----:B------:R-:W-:-:S05]  /*0270*/  IMAD.X R7, RZ, RZ, UR11, P0 ;  /* 0x0000000bff077e24 */ /* 0x000fca00080e06ff */
[----:B------:R1:W5:Y:S03]  /*0280*/  LDG.E.U8 R6, desc[UR6][R6.64] ;  /* 0x0000000606067981 */ /* 0x000366000c1e1100 */
.L_x_4:
[----:B------:R-:W-:Y:S05]  /*0290*/  BSYNC.RECONVERGENT B1 ;  /* 0x0000000000017941 */ /* 0x000fea0003800200 */
.L_x_3:
[----:B-----5:R2:W-:Y:S01]  /*02a0*/  STS.U8 [R11+0x12], R6 ;  /* 0x000012060b007388 */ /* 0x0205e20000000000 */
[----:B------:R-:W-:Y:S05]  /*02b0*/  BRA `(.L_x_2) ;  /* 0x0000000000387947 */ /* 0x000fea0003800000 */
.L_x_1:
[----:B------:R-:W-:Y:S01]  /*02c0*/  VIADDMNMX R6, R0, 0x1, R3, !PT ;  /* 0x0000000100067846 */ /* 0x000fe20007800103 */
[----:B------:R-:W-:Y:S03]  /*02d0*/  BSSY.RECONVERGENT B1, `(.L_x_5) ;  /* 0x000000b000017945 */ /* 0x000fe60003800200 */
[----:B------:R-:W-:Y:S02]  /*02e0*/  ISETP.GE.AND P0, PT, R6, UR8, PT ;  /* 0x0000000806007c0c */ /* 0x000fe4000bf06270 */
[----:B------:R-:W-:-:S11]  /*02f0*/  PRMT R6, RZ, 0x7610, R6 ;  /* 0x00007610ff067816 */ /* 0x000fd60000000006 */
[----:B------:R-:W-:Y:S05]  /*0300*/  @P0 BRA `(.L_x_6) ;  /* 0x00000000001c0947 */ /* 0x000fea0003800000 */
[----:B------:R-:W1:Y:S01]  /*0310*/  LDCU.64 UR10, c[0x0][0x380] ;  /* 0x00007000ff0a77ac */ /* 0x000e620008000a00 */
[----:B------:R-:W-:Y:S01]  /*0320*/  IMAD R7, R3, UR8, RZ ;  /* 0x0000000803077c24 */ /* 0x000fe2000f8e02ff */
[----:B0-----:R-:W-:-:S04]  /*0330*/  SHF.R.S32.HI R9, RZ, 0x1f, R0 ;  /* 0x0000001fff097819 */ /* 0x001fc80000011400 */
[----:B------:R-:W-:Y:S02]  /*0340*/  SHF.R.S32.HI R8, RZ, 0x1f, R7 ;  /* 0x0000001fff087819 */ /* 0x000fe40000011407 */
[----:B-1----:R-:W-:-:S04]  /*0350*/  IADD3 R6, P0, P2, R7, UR10, R0 ;  /* 0x0000000a07067c10 */ /* 0x002fc8000fa1e000 */
[----:B------:R-:W-:-:S05]  /*0360*/  IADD3.X R7, PT, PT, R8, UR11, R9, P0, P2 ;  /* 0x0000000b08077c10 */ /* 0x000fca00087e4409 */
[----:B------:R1:W5:Y:S04]  /*0370*/  LDG.E.U8 R6, desc[UR6][R6.64+0x1] ;  /* 0x0000010606067981 */ /* 0x000368000c1e1100 */
.L_x_6:
[----:B------:R-:W-:Y:S05]  /*0380*/  BSYNC.RECONVERGENT B1 ;  /* 0x0000000000017941 */ /* 0x000fea0003800200 */
.L_x_5:
[----:B-----5:R3:W-:Y:S02]  /*0390*/  STS.U8 [R11+0x23], R6 ;  /* 0x000023060b007388 */ /* 0x0207e40000000000 */
.L_x_2:
[----:B------:R-:W-:Y:S05]  /*03a0*/  BSYNC.RECONVERGENT B0 ;  /* 0x0000000000007941 */ /* 0x000fea0003800200 */
.L_x_0:
[----:B------:R-:W-:Y:S01]  /*03b0*/  ISETP.NE.AND P0, PT, R5, 0xf, PT ;  /* 0x0000000f0500780c */ /* 0x000fe20003f05270 */
[----:B------:R-:W-:-:S12]  /*03c0*/  BSSY.RECONVERGENT B0, `(.L_x_7) ;  /* 0x000001f000007945 */ /* 0x000fd80003800200 */
[----:B------:R-:W-:Y:S05]  /*03d0*/  @!P0 BRA `(.L_x_8) ;  /* 0x0000000000408947 */ /* 0x000fea0003800000 */
[----:B------:R-:W-:-:S13]  /*03e0*/  ISETP.NE.AND P0, PT, R5, RZ, PT ;  /* 0x000000ff0500720c */ /* 0x000fda0003f05270 */
[----:B------:R-:W-:Y:S05]  /*03f0*/  @P0 BRA `(.L_x_9) ;  /* 0x00000000006c0947 */ /* 0x000fea0003800000 */
[----:B------:R-:W-:Y:S01]  /*0400*/  ISETP.GE.AND P0, PT, R0, UR8, PT ;  /* 0x0000000800007c0c */ /* 0x000fe2000bf06270 */
[----:B------:R-:W-:Y:S01]  /*0410*/  BSSY.RECONVERGENT B1, `(.L_x_10) ;  /* 0x000000a000017945 */ /* 0x000fe20003800200 */
[----:B-1----:R-:W-:Y:S02]  /*0420*/  PRMT R7, RZ, 0x7610, R7 ;  /* 0x00007610ff077816 */ /* 0x002fe40000000007 */
[----:B------:R-:W-:-:S13]  /*0430*/  ISETP.EQ.OR P0, PT, R3, RZ, P0 ;  /* 0x000000ff0300720c */ /* 0x000fda0000702670 */
[----:B------:R-:W-:Y:S05]  /*0440*/  @P0 BRA `(.L_x_11) ;  /* 0x0000000000180947 */ /* 0x000fea0003800000 */
[----:B------:R-:W2:Y:S01]  /*0450*/  LDCU.64 UR10, c[0x0][0x380] ;  /* 0x00007000ff0a77ac */ /* 0x000ea20008000a00 */
[----:B------:R-:W-:-:S04]  /*0460*/  VIADD R7, R3, 0xffffffff ;  /* 0xffffffff03077836 */ /* 0x000fc80000000000 */
[----:B------:R-:W-:-:S05]  /*0470*/  IMAD R7, R7, UR8, R0 ;  /* 0x0000000807077c24 */ /* 0x000fca000f8e0200 */
[----:B--23--:R-:W-:-:S04]  /*0480*/  IADD3 R6, P0, PT, R7, UR10, RZ ;  /* 0x0000000a07067c10 */ /* 0x00cfc8000ff1e0ff */
[----:B------:R-:W-:-:S06]  /*0490*/  LEA.HI.X.SX32 R7, R7, UR11, 0x1, P0 ;  /* 0x0000000b07077c11 */ /* 0x000fcc00080f0eff */
[----:B------:R1:W5:Y:S03]  /*04a0*/  LDG.E.U8 R7, desc[UR6][R6.64] ;  /* 0x0000000606077981 */ /* 0x000366000c1e1100 */
.L_x_11:
[----:B------:R-:W-:Y:S05]  /*04b0*/  BSYNC.RECONVERGENT B1 ;  /* 0x0000000000017941 */ /* 0x000fea0003800200 */
.L_x_10:
[----:B-----5:R4:W-:Y:S01]  /*04c0*/  STS.U8 [R4+UR4+0x1], R7 ;  /* 0x0000010704007988 */ /* 0x0209e20008000004 */
[----:B------:R-:W-:Y:S05]  /*04d0*/  BRA `(.L_x_9) ;  /* 0x0000000000347947 */ /* 0x000fea0003800000 */
.L_x_8:
[----:B-1----:R-:W-:Y:S01]  /*04e0*/  VIADD R7, R3, 0x1 ;  /* 0x0000000103077836 */ /* 0x002fe20000000000 */
[----:B------:R-:W-:Y:S01]  /*04f0*/  BSSY.RECONVERGENT B1, `(.L_x_12) ;  /* 0x000000a000017945 */ /* 0x000fe20003800200 */
[----:B0-----:R-:W-:-:S03]  /*0500*/  PRMT R9, RZ, 0x7610, R9 ;  /* 0x00007610ff097816 */ /* 0x001fc60000000009 */
[----:B--23--:R-:W-:-:S04]  /*0510*/  VIMNMX R6, PT, PT, R0, R7, !PT ;  /* 0x0000000700067248 */ /* 0x00cfc80007fe0100 */
[----:B------:R-:W-:-:S13]  /*0520*/  ISETP.GE.AND P0, PT, R6, UR8, PT ;  /* 0x0000000806007c0c */ /* 0x000fda000bf06270 */
[----:B------:R-:W-:Y:S05]  /*0530*/  @P0 BRA `(.L_x_13) ;  /* 0x0000000000140947 */ /* 0x000fea0003800000 */
[----:B------:R-:W0:Y:S01]  /*0540*/  LDCU.64 UR10, c[0x0][0x380] ;  /* 0x00007000ff0a77ac */ /* 0x000e220008000a00 */
[----:B------:R-:W-:-:S05]  /*0550*/  IMAD R7, R7, UR8, R0 ;  /* 0x0000000807077c24 */ /* 0x000fca000f8e0200 */
[----:B0-----:R-:W-:-:S04]  /*0560*/  IADD3 R6, P0, PT, R7, UR10, RZ ;  /* 0x0000000a07067c10 */ /* 0x001fc8000ff1e0ff */
[----:B------:R-:W-:-:S05]  /*0570*/  LEA.HI.X.SX32 R7, R7, UR11, 0x1, P0 ;  /* 0x0000000b07077c11 */ /* 0x000fca00080f0eff */
[----:B------:R0:W5:Y:S04]  /*0580*/  LDG.E.U8 R9, desc[UR6][R6.64] ;  /* 0x0000000606097981 */ /* 0x000168000c1e1100 */
.L_x_13:
[----:B------:R-:W-:Y:S05]  /*0590*/  BSYNC.RECONVERGENT B1 ;  /* 0x0000000000017941 */ /* 0x000fea0003800200 */
.L_x_12:
[----:B-----5:R1:W-:Y:S02]  /*05a0*/  STS.U8 [R4+UR4+0x133], R9 ;  /* 0x0001330904007988 */ /* 0x0203e40008000004 */
.L_x_9:
[----:B------:R-:W-:Y:S05]  /*05b0*/  BSYNC.RECONVERGENT B0 ;  /* 0x0000000000007941 */ /* 0x000fea0003800200 */
.L_x_7:
[----:B------:R-:W2:Y:S01]  /*05c0*/  LDCU.64 UR10, c[0x0][0x380] ;  /* 0x00007000ff0a77ac */ /* 0x000ea20008000a00 */
[----:B------:R-:W-:Y:S01]  /*05d0*/  LOP3.LUT P0, RZ, R4, R5, RZ, 0xfc, !PT ;  /* 0x0000000504ff7212 */ /* 0x000fe2000780fcff */
[----:B01--4-:R-:W-:Y:S01]  /*05e0*/  VIADD R7, R3, 0xffffffff ;  /* 0xffffffff03077836 */ /* 0x013fe20000000000 */
[----:B------:R-:W-:Y:S01]  /*05f0*/  SHF.R.S32.HI R9, RZ, 0x1f, R0 ;  /* 0x0000001fff097819 */ /* 0x000fe20000011400 */
[----:B------:R-:W-:Y:S02]  /*0600*/  BSSY.RECONVERGENT B0, `(.L_x_14) ;  /* 0x000000e000007945 */ /* 0x000fe40003800200 */
[----:B------:R-:W-:-:S05]  /*0610*/  IMAD R7, R7, UR8, RZ ;  /* 0x0000000807077c24 */ /* 0x000fca000f8e02ff */
[--C-:B------:R-:W-:Y:S02]  /*0620*/  SHF.R.S32.HI R8, RZ, 0x1f, R7.reuse ;  /* 0x0000001fff087819 */ /* 0x100fe40000011407 */
[----:B--23--:R-:W-:-:S04]  /*0630*/  IADD3 R6, P2, P3, R0, UR10, R7 ;  /* 0x0000000a00067c10 */ /* 0x00cfc8000fb5e007 */
[----:B------:R-:W-:Y:S01]  /*0640*/  IADD3.X R7, PT, PT, R9, UR11, R8, P2, P3 ;  /* 0x0000000b09077c10 */ /* 0x000fe200097e6408 */
[----:B------:R-:W-:Y:S08]  /*0650*/  @P0 BRA `(.L_x_15) ;  /* 0x0000000000200947 */ /* 0x000ff00003800000 */
[----:B------:R-:W-:Y:S01]  /*0660*/  ISETP.GE.AND P0, PT, R0, 0x1, PT ;  /* 0x000000010000780c */ /* 0x000fe20003f06270 */
[----:B------:R-:W-:Y:S01]  /*0670*/  BSSY.RECONVERGENT B1, `(.L_x_16) ;  /* 0x0000005000017945 */ /* 0x000fe20003800200 */
[----:B------:R-:W-:Y:S02]  /*0680*/  PRMT R8, RZ, 0x7610, R8 ;  /* 0x00007610ff087816 */ /* 0x000fe40000000008 */
[----:B------:R-:W-:-:S13]  /*0690*/  ISETP.EQ.OR P0, PT, R3, RZ, !P0 ;  /* 0x000000ff0300720c */ /* 0x000fda0004702670 */
[----:B------:R-:W-:Y:S05]  /*06a0*/  @P0 BRA `(.L_x_17) ;  /* 0x0000000000040947 */ /* 0x000fea0003800000 */
[----:B------:R0:W5:Y:S02]  /*06b0*/  LDG.E.U8 R8, desc[UR6][R6.64+-0x1] ;  /* 0xffffff0606087981 */ /* 0x000164000c1e1100 */
.L_x_17:
[----:B------:R-:W-:Y:S05]  /*06c0*/  BSYNC.RECONVERGENT B1 ;  /* 0x0000000000017941 */ /* 0x000fea0003800200 */
.L_x_16:
[----:B-----5:R1:W-:Y:S02]  /*06d0*/  STS.U8 [UR4], R8 ;  /* 0x00000008ff007988 */ /* 0x0203e40008000004 */
.L_x_15:
[----:B------:R-:W-:Y:S05]  /*06e0*/  BSYNC.RECONVERGENT B0 ;  /* 0x0000000000007941 */ /* 0x000fea0003800200 */
.L_x_14:
[----:B------:R-:W-:Y:S01]  /*06f0*/  ISETP.NE.AND P0, PT, R5, RZ, PT ;  /* 0x000000ff0500720c */ /* 0x000fe20003f05270 */
[----:B------:R-:W-:Y:S03]  /*0700*/  BSSY.RECONVERGENT B0, `(.L_x_18) ;  /* 0x000000c000007945 */ /* 0x000fe60003800200 */
[----:B------:R-:W-:-:S13]  /*0710*/  ISETP.NE.OR P0, PT, R4, 0xf, P0 ;  /* 0x0000000f0400780c */ /* 0x000fda0000705670 */
[----:B------:R-:W-:Y:S05]  /*0720*/  @P0 BRA `(.L_x_19) ;  /* 0x0000000000240947 */ /* 0x000fea0003800000 */
[----:B-1----:R-:W-:Y:S01]  /*0730*/  VIADD R8, R0, 0x1 ;  /* 0x0000000100087836 */ /* 0x002fe20000000000 */
[----:B------:R-:W-:Y:S04]  /*0740*/  BSSY.RECONVERGENT B1, `(.L_x_20) ;  /* 0x0000006000017945 */ /* 0x000fe80003800200 */
[----:B------:R-:W-:Y:S02]  /*0750*/  ISETP.GE.AND P0, PT, R8, UR8, PT ;  /* 0x0000000808007c0c */ /* 0x000fe4000bf06270 */
[----:B------:R-:W-:Y:S02]  /*0760*/  PRMT R8, RZ, 0x7610, R8 ;  /* 0x00007610ff087816 */ /* 0x000fe40000000008 */
[----:B------:R-:W-:-:S13]  /*0770*/  ISETP.EQ.OR P0, PT, R3, RZ, P0 ;  /* 0x000000ff0300720c */ /* 0x000fda0000702670 */
[----:B------:R-:W-:Y:S05]  /*0780*/  @P0 BRA `(.L_x_21) ;  /* 0x0000000000040947 */ /* 0x000fea0003800000 */
[----:B------:R1:W5:Y:S02]  /*0790*/  LDG.E.U8 R8, desc[UR6][R6.64+0x1] ;  /* 0x0000010606087981 */ /* 0x000364000c1e1100 */
.L_x_21:
[----:B------:R-:W-:Y:S05]  /*07a0*/  BSYNC.RECONVERGENT B1 ;  /* 0x0000000000017941 */ /* 0x000fea0003800200 */
.L_x_20:
[----:B-----5:R2:W-:Y:S02]  /*07b0*/  STS.U8 [UR4+0x11], R8 ;  /* 0x00001108ff007988 */ /* 0x0205e40008000004 */
.L_x_19:
[----:B------:R-:W-:Y:S05]  /*07c0*/  BSYNC.RECONVERGENT B0 ;  /* 0x0000000000007941 */ /* 0x000fea0003800200 */
.L_x_18:
[----:B------:R-:W-:Y:S01]  /*07d0*/  ISETP.NE.AND P0, PT, R5, 0xf, PT ;  /* 0x0000000f0500780c */ /* 0x000fe20003f05270 */
[----:B------:R-:W-:Y:S03]  /*07e0*/  BSSY.RECONVERGENT B0, `(.L_x_22) ;  /* 0x0000020000007945 */ /* 0x000fe60003800200 */
[----:B------:R-:W-:-:S13]  /*07f0*/  ISETP.NE.OR P2, PT, R4, RZ, P0 ;  /* 0x000000ff0400720c */ /* 0x000fda0000745670 */
[----:B------:R-:W-:Y:S05]  /*0800*/  @P2 BRA `(.L_x_23) ;  /* 0x0000000000382947 */ /* 0x000fea0003800000 */
[----:B------:R-:W-:Y:S01]  /*0810*/  VIADD R5, R3, 0x1 ;  /* 0x0000000103057836 */ /* 0x000fe20000000000 */
[----:B------:R-:W-:Y:S01]  /*0820*/  BSSY.RECONVERGENT B1, `(.L_x_24) ;  /* 0x000000a000017945 */ /* 0x000fe20003800200 */
[----:B------:R-:W-:-:S03]  /*0830*/  PRMT R4, RZ, 0x7610, R4 ;  /* 0x00007610ff047816 */ /* 0x000fc60000000004 */
[----:B------:R-:W-:-:S04]  /*0840*/  ISETP.GE.AND P0, PT, R5, UR8, PT ;  /* 0x0000000805007c0c */ /* 0x000fc8000bf06270 */
[----:B------:R-:W-:-:S13]  /*0850*/  ISETP.LT.OR P0, PT, R0, 0x1, P0 ;  /* 0x000000010000780c */ /* 0x000fda0000701670 */
[----:B------:R-:W-:Y:S05]  /*0860*/  @P0 BRA `(.L_x_25) ;  /* 0x0000000000140947 */ /* 0x000fea0003800000 */
[----:B------:R-:W-:-:S04]  /*0870*/  IMAD R4, R5, UR8, R0 ;  /* 0x0000000805047c24 */ /* 0x000fc8000f8e0200 */
[----:B------:R-:W-:-:S05]  /*0880*/  VIADD R4, R4, 0xffffffff ;  /* 0xffffffff04047836 */ /* 0x000fca0000000000 */
[----:B------:R-:W-:-:S05]  /*0890*/  IADD3 R4, P0, PT, R4, UR10, RZ ;  /* 0x0000000a04047c10 */ /* 0x000fca000ff1e0ff */
[----:B------:R-:W-:-:S05]  /*08a0*/  IMAD.X R5, RZ, RZ, UR11, P0 ;  /* 0x0000000bff057e24 */ /* 0x000fca00080e06ff */
[----:B------:R3:W5:Y:S03]  /*08b0*/  LDG.E.U8 R4, desc[UR6][R4.64] ;  /* 0x0000000604047981 */ /* 0x000766000c1e1100 */
.L_x_25:
[----:B------:R-:W-:Y:S05]  /*08c0*/  BSYNC.RECONVERGENT B1 ;  /* 0x0000000000017941 */ /* 0x000fea0003800200 */
.L_x_24:
[----:B-----5:R4:W-:Y:S01]  /*08d0*/  STS.U8 [UR4+0x132], R4 ;  /* 0x00013204ff007988 */ /* 0x0209e20008000004 */
[----:B------:R-:W-:Y:S05]  /*08e0*/  BRA `(.L_x_26) ;  /* 0x00000000003c7947 */ /* 0x000fea0003800000 */
.L_x_23:
[----:B------:R-:W-:-:S13]  /*08f0*/  ISETP.NE.OR P0, PT, R4, 0xf, P0 ;  /* 0x0000000f0400780c */ /* 0x000fda0000705670 */
[----:B------:R-:W-:Y:S05]  /*0900*/  @P0 BRA `(.L_x_26) ;  /* 0x0000000000340947 */ /* 0x000fea0003800000 */
[----:B------:R-:W-:Y:S01]  /*0910*/  VIADD R5, R3, 0x1 ;  /* 0x0000000103057836 */ /* 0x000fe20000000000 */
[----:B------:R-:W-:Y:S04]  /*0920*/  BSSY.RECONVERGENT B1, `(.L_x_27) ;  /* 0x000000a000017945 */ /* 0x000fe80003800200 */
[----:B------:R-:W-:-:S04]  /*0930*/  VIADDMNMX R4, R0, 0x1, R5, !PT ;  /* 0x0000000100047846 */ /* 0x000fc80007800105 */
[----:B------:R-:W-:Y:S02]  /*0940*/  ISETP.GE.AND P0, PT, R4, UR8, PT ;  /* 0x0000000804007c0c */ /* 0x000fe4000bf06270 */
[----:B------:R-:W-:-:S11]  /*0950*/  PRMT R4, RZ, 0x7610, R4 ;  /* 0x00007610ff047816 */ /* 0x000fd60000000004 */
[----:B------:R-:W-:Y:S05]  /*0960*/  @P0 BRA `(.L_x_28) ;  /* 0x0000000000140947 */ /* 0x000fea0003800000 */
[----:B------:R-:W-:-:S05]  /*0970*/  IMAD R5, R5, UR8, RZ ;  /* 0x0000000805057c24 */ /* 0x000fca000f8e02ff */
[----:B01----:R-:W-:Y:S02]  /*0980*/  SHF.R.S32.HI R6, RZ, 0x1f, R5 ;  /* 0x0000001fff067819 */ /* 0x003fe40000011405 */
[----:B------:R-:W-:-:S04]  /*0990*/  IADD3 R4, P0, P2, R5, UR10, R0 ;  /* 0x0000000a05047c10 */ /* 0x000fc8000fa1e000 */
[----:B------:R-:W-:-:S05]  /*09a0*/  IADD3.X R5, PT, PT, R6, UR11, R9, P0, P2 ;  /* 0x0000000b06057c10 */ /* 0x000fca00087e4409 */
[----:B------:R3:W5:Y:S04]  /*09b0*/  LDG.E.U8 R4, desc[UR6][R4.64+0x1] ;  /* 0x0000010604047981 */ /* 0x000768000c1e1100 */
.L_x_28:
[----:B------:R-:W-:Y:S05]  /*09c0*/  BSYNC.RECONVERGENT B1 ;  /* 0x0000000000017941 */ /* 0x000fea0003800200 */
.L_x_27:
[----:B-----5:R4:W-:Y:S02]  /*09d0*/  STS.U8 [UR4+0x143], R4 ;  /* 0x00014304ff007988 */ /* 0x0209e40008000004 */
.L_x_26:
[----:B------:R-:W-:Y:S05]  /*09e0*/  BSYNC.RECONVERGENT B0 ;  /* 0x0000000000007941 */ /* 0x000fea0003800200 */
.L_x_22:
[----:B------:R-:W-:Y:S06]  /*09f0*/  BAR.SYNC.DEFER_BLOCKING 0x0 ;  /* 0x0000000000007b1d */ /* 0x000fec0000010000 */
[----:B---3--:R-:W3:Y:S04]  /*0a00*/  LDS.U8 R5, [R2] ;  /* 0x0000000002057984 */ /* 0x008ee80000000000 */
[----:B01----:R-:W0:Y:S04]  /*0a10*/  LDS.U8 R6, [R2+0x2] ;  /* 0x0000020002067984 */ /* 0x003e280000000000 */
[----:B----4-:R-:W1:Y:S04]  /*0a20*/  LDS.U8 R4, [R2+0x1] ;  /* 0x0000010002047984 */ /* 0x010e680000000000 */
[----:B------:R-:W4:Y:S04]  /*0a30*/  LDS.U8 R7, [R2+0x12] ;  /* 0x0000120002077984 */ /* 0x000f280000000000 */
[----:B--2---:R-:W2:Y:S04]  /*0a40*/  LDS.U8 R8, [R2+0x14] ;  /* 0x0000140002087984 */ /* 0x004ea80000000000 */
[----:B------:R-:W5:Y:S04]  /*0a50*/  LDS.U8 R9, [R2+0x24] ;  /* 0x0000240002097984 */ /* 0x000f680000000000 */
[----:B------:R-:W5:Y:S01]  /*0a60*/  LDS.U8 R10, [R2+0x25] ;  /* 0x00002500020a7984 */ /* 0x000f620000000000 */
[----:B---3--:R-:W-:Y:S01]  /*0a70*/  ISETP.NE.AND P2, PT, R5, RZ, PT ;  /* 0x000000ff0500720c */ /* 0x008fe20003f45270 */
[----:B------:R-:W-:Y:S01]  /*0a80*/  IMAD.MOV.U32 R5, RZ, RZ, 0x2 ;  /* 0x00000002ff057424 */ /* 0x000fe200078e00ff */
[----:B0-----:R-:W-:-:S02]  /*0a90*/  ISETP.NE.AND P0, PT, R6, RZ, PT ;  /* 0x000000ff0600720c */ /* 0x001fc40003f05270 */
[----:B------:R-:W0:Y:S01]  /*0aa0*/  LDS.U8 R6, [R2+0x26] ;  /* 0x0000260002067984 */ /* 0x000e220000000000 */
[----:B-1----:R-:W-:Y:S02]  /*0ab0*/  ISETP.NE.AND P3, PT, R4, RZ, PT ;  /* 0x000000ff0400720c */ /* 0x002fe40003f65270 */
[----:B------:R-:W-:-:S06]  /*0ac0*/  SEL R4, RZ, 0x1, !P2 ;  /* 0x00000001ff047807 */ /* 0x000fcc0005000000 */
[----:B------:R-:W-:Y:S01]  /*0ad0*/  @!P2 IMAD.MOV R5, RZ, RZ, 0x1 ;  /* 0x00000001ff05a424 */ /* 0x000fe200078e02ff */
[----:B----4-:R-:W-:Y:S02]  /*0ae0*/  ISETP.NE.AND P2, PT, R7, RZ, PT ;  /* 0x000000ff0700720c */ /* 0x010fe40003f45270 */
[----:B------:R1:W3:Y:S02]  /*0af0*/  LDS.U8 R7, [R2+0x13] ;  /* 0x0000130002077984 */ /* 0x0002e40000000000 */
[----:B------:R-:W-:-:S04]  /*0b00*/  @!P3 IMAD.MOV R5, RZ, RZ, R4 ;  /* 0x000000ffff05b224 */ /* 0x000fc800078e0204 */
[----:B------:R-:W-:Y:S02]  /*0b10*/  VIADD R4, R5, 0x1 ;  /* 0x0000000105047836 */ /* 0x000fe40000000000 */
[----:B------:R-:W-:Y:S01]  /*0b20*/  @!P0 IMAD.MOV R4, RZ, RZ, R5 ;  /* 0x000000ffff048224 */ /* 0x000fe200078e0205 */
[----:B--2---:R-:W-:-:S03]  /*0b30*/  ISETP.NE.AND P0, PT, R8, RZ, PT ;  /* 0x000000ff0800720c */ /* 0x004fc60003f05270 */
[----:B------:R-:W-:Y:S02]  /*0b40*/  VIADD R5, R4, 0x1 ;  /* 0x0000000104057836 */ /* 0x000fe40000000000 */
[----:B------:R-:W-:Y:S01]  /*0b50*/  @!P2 IMAD.MOV R5, RZ, RZ, R4 ;  /* 0x000000ffff05a224 */ /* 0x000fe200078e0204 */
[----:B-----5:R-:W-:-:S03]  /*0b60*/  ISETP.NE.AND P2, PT, R9, RZ, PT ;  /* 0x000000ff0900720c */ /* 0x020fc60003f45270 */
[----:B------:R-:W-:-:S04]  /*0b70*/  VIADD R4, R5, 0x1 ;  /* 0x0000000105047836 */ /* 0x000fc80000000000 */
[----:B------:R-:W-:Y:S01]  /*0b80*/  @!P0 IMAD.MOV R4, RZ, RZ, R5 ;  /* 0x000000ffff048224 */ /* 0x000fe200078e0205 */
[----:B------:R-:W-:-:S03]  /*0b90*/  ISETP.NE.AND P0, PT, R10, RZ, PT ;  /* 0x000000ff0a00720c */ /* 0x000fc60003f05270 */
[----:B------:R-:W-:Y:S02]  /*0ba0*/  VIADD R5, R4, 0x1 ;  /* 0x0000000104057836 */ /* 0x000fe40000000000 */
[----:B------:R-:W-:Y:S01]  /*0bb0*/  @!P2 IMAD.MOV R5, RZ, RZ, R4 ;  /* 0x000000ffff05a224 */ /* 0x000fe200078e0204 */
[----:B0-----:R-:W-:-:S03]  /*0bc0*/  ISETP.NE.AND P2, PT, R6, RZ, PT ;  /* 0x000000ff0600720c */ /* 0x001fc60003f45270 */
[----:B-1----:R-:W-:-:S04]  /*0bd0*/  VIADD R2, R5, 0x1 ;  /* 0x0000000105027836 */ /* 0x002fc80000000000 */
[----:B------:R-:W-:Y:S01]  /*0be0*/  @!P0 IMAD.MOV R2, RZ, RZ, R5 ;  /* 0x000000ffff028224 */ /* 0x000fe200078e0205 */
[----:B---3--:R-:W-:-:S03]  /*0bf0*/  ISETP.NE.AND P0, PT, R7, RZ, PT ;  /* 0x000000ff0700720c */ /* 0x008fc60003f05270 */
[----:B------:R-:W-:Y:S02]  /*0c00*/  VIADD R4, R2, 0x1 ;  /* 0x0000000102047836 */ /* 0x000fe40000000000 */
[----:B------:R-:W-:Y:S01]  /*0c10*/  @!P2 IMAD.MOV R4, RZ, RZ, R2 ;  /* 0x000000ffff04a224 */ /* 0x000fe200078e0202 */
[----:B------:R-:W-:Y:S07]  /*0c20*/  @P1 EXIT ;  /* 0x000000000000194d */ /* 0x000fee0003800000 */
[----:B------:R-:W0:Y:S01]  /*0c30*/  LDCU.64 UR4, c[0x0][0x388] ;  /* 0x00007100ff0477ac */ /* 0x000e220008000a00 */
[C---:B------:R-:W-:Y:S01]  /*0c40*/  LOP3.LUT R2, R4.reuse, 0xfffffffe, RZ, 0xc0, !PT ;  /* 0xfffffffe04027812 */ /* 0x040fe200078ec0ff */
[----:B------:R-:W-:Y:S01]  /*0c50*/  IMAD R3, R3, UR8, R0 ;  /* 0x0000000803037c24 */ /* 0x000fe2000f8e0200 */
[----:B------:R-:W-:Y:S02]  /*0c60*/  ISETP.NE.AND P2, PT, R4, 0x3, PT ;  /* 0x000000030400780c */ /* 0x000fe40003f45270 */
[----:B------:R-:W-:Y:S02]  /*0c70*/  ISETP.NE.AND P1, PT, R2, 0x2, PT ;  /* 0x000000020200780c */ /* 0x000fe40003f25270 */
[----:B------:R-:W-:Y:S02]  /*0c80*/  SEL R2, RZ, 0xffffffff, P2 ;  /* 0xffffffffff027807 */ /* 0x000fe40001000000 */
[----:B------:R-:W-:-:S04]  /*0c90*/  @P0 SEL R2, RZ, 0xffffffff, P1 ;  /* 0xffffffffff020807 */ /* 0x000fc80000800000 */
[----:B------:R-:W-:-:S04]  /*0ca0*/  LOP3.LUT R0, R2, 0x1, RZ, 0xc0, !PT ;  /* 0x0000000102007812 */ /* 0x000fc800078ec0ff */
[----:B------:R-:W-:Y:S02]  /*0cb0*/  ISETP.NE.U32.AND P1, PT, R0, 0x1, PT ;  /* 0x000000010000780c */ /* 0x000fe40003f25070 */
[C---:B0-----:R-:W-:Y:S02]  /*0cc0*/  IADD3 R2, P0, PT, R3.reuse, UR4, RZ ;  /* 0x0000000403027c10 */ /* 0x041fe4000ff1e0ff */
[----:B------:R-:W-:Y:S02]  /*0cd0*/  SEL R5, RZ, 0x1, P1 ;  /* 0x00000001ff057807 */ /* 0x000fe40000800000 */
[----:B------:R-:W-:-:S05]  /*0ce0*/  LEA.HI.X.SX32 R3, R3, UR5, 0x1, P0 ;  /* 0x0000000503037c11 */ /* 0x000fca00080f0eff */
[----:B------:R-:W-:Y:S01]  /*0cf0*/  STG.E.U8 desc[UR6][R2.64], R5 ;  /* 0x0000000502007986 */ /* 0x000fe2000c101106 */
[----:B------:R-:W-:Y:S05]  /*0d00*/  EXIT ;  /* 0x000000000000794d */ /* 0x000fea0003800000 */
.L_x_29:
[----:B------:R-:W-:-:S00]  /*0d10*/  BRA `(.L_x_29) ;  /* 0xfffffffc00fc7947 */ /* 0x000fc0000383ffff */
[----:B------:R-:W-:-:S00]  /*0d20*/  NOP ;  /* 0x0000000000007918 */ /* 0x000fc00000000000 */
        /* <DEDUP_REMOVED lines=13> */
.L_x_30:


//--------------------- .nv.shared._Z19game_of_life_kernelPKbPbi --------------------------
	.section	.nv.shared._Z19game_of_life_kernelPKbPbi,"aw",@nobits
	.sectionflags	@""
.nv.shared._Z19game_of_life_kernelPKbPbi:
	.zero		1348


//--------------------- .nv.shared.reserved.0     --------------------------
	.section	.nv.shared.reserved.0,"aw",@nobits
	.weak		__nv_reservedSMEM_offset_0_alias
	.size		__nv_reservedSMEM_offset_0_alias, 0, 64
	.other		__nv_reservedSMEM_offset_0_alias,@"STO_CUDA_RESERVED_SHARED STV_DEFAULT"
__nv_reservedSMEM_offset_0_alias:
	.zero		0
	.zero		64


//--------------------- .nv.constant0._Z19game_of_life_kernelPKbPbi --------------------------
	.section	.nv.constant0._Z19game_of_life_kernelPKbPbi,"a",@progbits
	.sectionflags	@""
	.align	4
.nv.constant0._Z19game_of_life_kernelPKbPbi:
	.zero		916


//--------------------- SYMBOLS --------------------------

	.type		.nv.reservedSmem.offset0,@object
	.size		.nv.reservedSmem.offset0,0x4
	.type		.nv.reservedSmem.cap,@object
	.size		.nv.reservedSmem.cap,0x4
